//
// Generated by NVIDIA NVVM Compiler
//
// Compiler Build ID: CL-36424714
// Cuda compilation tools, release 13.0, V13.0.88
// Based on NVVM 20.0.0
//

.version 9.0
.target sm_100
.address_size 64

	// .globl	_Z10vector_addPdS_S_i

.visible .entry _Z10vector_addPdS_S_i(
	.param .u64 .ptr .align 1 _Z10vector_addPdS_S_i_param_0,
	.param .u64 .ptr .align 1 _Z10vector_addPdS_S_i_param_1,
	.param .u64 .ptr .align 1 _Z10vector_addPdS_S_i_param_2,
	.param .u32 _Z10vector_addPdS_S_i_param_3
)
{
	.reg .pred 	%p<8>;
	.reg .b32 	%r<36>;
	.reg .b64 	%rd<22>;
	.reg .b64 	%fd<28>;

	ld.param.u64 	%rd7, [_Z10vector_addPdS_S_i_param_0];
	ld.param.u64 	%rd8, [_Z10vector_addPdS_S_i_param_1];
	ld.param.u64 	%rd9, [_Z10vector_addPdS_S_i_param_2];
	ld.param.u32 	%r20, [_Z10vector_addPdS_S_i_param_3];
	cvta.to.global.u64 	%rd1, %rd9;
	cvta.to.global.u64 	%rd2, %rd8;
	cvta.to.global.u64 	%rd3, %rd7;
	mov.u32 	%r21, %ctaid.x;
	mov.u32 	%r1, %ntid.x;
	mov.u32 	%r22, %tid.x;
	mad.lo.s32 	%r33, %r21, %r1, %r22;
	shr.s32 	%r23, %r20, 31;
	shr.u32 	%r24, %r23, 30;
	add.s32 	%r25, %r20, %r24;
	and.b32  	%r3, %r25, -4;
	setp.ge.s32 	%p1, %r33, %r3;
	@%p1 bra 	$L__BB0_3;
	mov.u32 	%r26, %nctaid.x;
	mul.lo.s32 	%r4, %r1, %r26;
$L__BB0_2:
	mul.wide.s32 	%rd10, %r33, 8;
	add.s64 	%rd11, %rd3, %rd10;
	ld.global.f64 	%fd1, [%rd11];
	add.s64 	%rd12, %rd2, %rd10;
	ld.global.f64 	%fd2, [%rd12];
	add.f64 	%fd3, %fd1, %fd2;
	add.s64 	%rd13, %rd1, %rd10;
	st.global.f64 	[%rd13], %fd3;
	ld.global.f64 	%fd4, [%rd11+8];
	ld.global.f64 	%fd5, [%rd12+8];
	add.f64 	%fd6, %fd4, %fd5;
	st.global.f64 	[%rd13+8], %fd6;
	ld.global.f64 	%fd7, [%rd11+16];
	ld.global.f64 	%fd8, [%rd12+16];
	add.f64 	%fd9, %fd7, %fd8;
	st.global.f64 	[%rd13+16], %fd9;
	ld.global.f64 	%fd10, [%rd11+24];
	ld.global.f64 	%fd11, [%rd12+24];
	add.f64 	%fd12, %fd10, %fd11;
	st.global.f64 	[%rd13+24], %fd12;
	add.s32 	%r33, %r33, %r4;
	setp.lt.s32 	%p2, %r33, %r3;
	@%p2 bra 	$L__BB0_2;
$L__BB0_3:
	setp.ge.s32 	%p3, %r33, %r20;
	@%p3 bra 	$L__BB0_10;
	sub.s32 	%r27, %r20, %r33;
	and.b32  	%r6, %r27, 3;
	setp.eq.s32 	%p4, %r6, 0;
	mov.u32 	%r32, %r33;
	@%p4 bra 	$L__BB0_7;
	neg.s32 	%r30, %r6;
	mov.u32 	%r32, %r33;
$L__BB0_6:
	.pragma "nounroll";
	mul.wide.s32 	%rd14, %r32, 8;
	add.s64 	%rd15, %rd1, %rd14;
	add.s64 	%rd16, %rd2, %rd14;
	add.s64 	%rd17, %rd3, %rd14;
	ld.global.f64 	%fd13, [%rd17];
	ld.global.f64 	%fd14, [%rd16];
	add.f64 	%fd15, %fd13, %fd14;
	st.global.f64 	[%rd15], %fd15;
	add.s32 	%r32, %r32, 1;
	add.s32 	%r30, %r30, 1;
	setp.ne.s32 	%p5, %r30, 0;
	@%p5 bra 	$L__BB0_6;
$L__BB0_7:
	sub.s32 	%r28, %r33, %r20;
	setp.gt.u32 	%p6, %r28, -4;
	@%p6 bra 	$L__BB0_10;
	sub.s32 	%r34, %r32, %r20;
	add.s64 	%rd4, %rd3, 16;
	add.s64 	%rd5, %rd2, 16;
	add.s64 	%rd6, %rd1, 16;
$L__BB0_9:
	mul.wide.s32 	%rd18, %r32, 8;
	add.s64 	%rd19, %rd4, %rd18;
	add.s64 	%rd20, %rd5, %rd18;
	add.s64 	%rd21, %rd6, %rd18;
	ld.global.f64 	%fd16, [%rd19+-16];
	ld.global.f64 	%fd17, [%rd20+-16];
	add.f64 	%fd18, %fd16, %fd17;
	st.global.f64 	[%rd21+-16], %fd18;
	ld.global.f64 	%fd19, [%rd19+-8];
	ld.global.f64 	%fd20, [%rd20+-8];
	add.f64 	%fd21, %fd19, %fd20;
	st.global.f64 	[%rd21+-8], %fd21;
	ld.global.f64 	%fd22, [%rd19];
	ld.global.f64 	%fd23, [%rd20];
	add.f64 	%fd24, %fd22, %fd23;
	st.global.f64 	[%rd21], %fd24;
	ld.global.f64 	%fd25, [%rd19+8];
	ld.global.f64 	%fd26, [%rd20+8];
	add.f64 	%fd27, %fd25, %fd26;
	st.global.f64 	[%rd21+8], %fd27;
	add.s32 	%r32, %r32, 4;
	add.s32 	%r34, %r34, 4;
	setp.ne.s32 	%p7, %r34, 0;
	@%p7 bra 	$L__BB0_9;
$L__BB0_10:
	ret;

}


// ===== COMPILED SASS (sm_100) =====

	.target	sm_100

	.elftype	@"ET_EXEC"


//--------------------- .note.nv.tkinfo           --------------------------
	.section	.note.nv.tkinfo,"",@"SHT_NOTE"
	.sectionflags	@"SHF_NOTE_NV_TKINFO"
	.tkinfo
        /*0018*/ 	.word	0x00000002
        /*0030*/ 	.string	""
        /*0030*/ 	.string	"ptxas"
        /*0030*/ 	.string	"Cuda compilation tools, release 13.0, V13.0.88"
        /*0030*/ 	.string	"Build cuda_13.0.r13.0/compiler.36424714_0"
        /*0030*/ 	.string	"-arch sm_100 -m 64 "



//--------------------- .note.nv.cuinfo           --------------------------
	.section	.note.nv.cuinfo,"",@"SHT_NOTE"
	.sectionflags	@"SHF_NOTE_NV_CUINFO"
        /*0018*/ 	.short	0x0002
        /*001a*/ 	.short	0x0064
        /*001c*/ 	.short	0x0082
	.zero		2


//--------------------- .nv.info                  --------------------------
	.section	.nv.info,"",@"SHT_CUDA_INFO"
	.align	4


	//----- nvinfo : EIATTR_REGCOUNT
	.align		4
        /*0000*/ 	.byte	0x04, 0x2f
        /*0002*/ 	.short	(.L_1 - .L_0)
	.align		4
.L_0:
        /*0004*/ 	.word	index@(_Z10vector_addPdS_S_i)
        /*0008*/ 	.word	0x00000016


	//----- nvinfo : EIATTR_FRAME_SIZE
	.align		4
.L_1:
        /*000c*/ 	.byte	0x04, 0x11
        /*000e*/ 	.short	(.L_3 - .L_2)
	.align		4
.L_2:
        /*0010*/ 	.word	index@(_Z10vector_addPdS_S_i)
        /*0014*/ 	.word	0x00000000


	//----- nvinfo : EIATTR_MIN_STACK_SIZE
	.align		4
.L_3:
        /*0018*/ 	.byte	0x04, 0x12
        /*001a*/ 	.short	(.L_5 - .L_4)
	.align		4
.L_4:
        /*001c*/ 	.word	index@(_Z10vector_addPdS_S_i)
        /*0020*/ 	.word	0x00000000
.L_5:


//--------------------- .nv.compat                --------------------------
	.section	.nv.compat,"",@"SHT_CUDA_COMPAT_INFO"
	.align	4
        /*0000*/ 	.byte	0x02, 0x09, 0x00, 0x00, 0x02, 0x02, 0x01, 0x00, 0x02, 0x05, 0x05, 0x00, 0x03, 0x07, 0x01, 0x01
        /*0010*/ 	.byte	0x02, 0x03, 0x00, 0x00, 0x02, 0x06, 0x01, 0x00, 0x04, 0x0b, 0x08, 0x00, 0x01, 0x00, 0x00, 0x00
        /*0020*/ 	.byte	0x00, 0x00, 0x00, 0x00


//--------------------- .nv.info._Z10vector_addPdS_S_i --------------------------
	.section	.nv.info._Z10vector_addPdS_S_i,"",@"SHT_CUDA_INFO"
	.sectionflags	@""
	.align	4


	//----- nvinfo : EIATTR_CUDA_API_VERSION
	.align		4
        /*0000*/ 	.byte	0x04, 0x37
        /*0002*/ 	.short	(.L_7 - .L_6)
.L_6:
        /*0004*/ 	.word	0x00000082


	//----- nvinfo : EIATTR_KPARAM_INFO
	.align		4
.L_7:
        /*0008*/ 	.byte	0x04, 0x17
        /*000a*/ 	.short	(.L_9 - .L_8)
.L_8:
        /*000c*/ 	.word	0x00000000
        /*0010*/ 	.short	0x0003
        /*0012*/ 	.short	0x0018
        /*0014*/ 	.byte	0x00, 0xf0, 0x11, 0x00


	//----- nvinfo : EIATTR_KPARAM_INFO
	.align		4
.L_9:
        /*0018*/ 	.byte	0x04, 0x17
        /*001a*/ 	.short	(.L_11 - .L_10)
.L_10:
        /*001c*/ 	.word	0x00000000
        /*0020*/ 	.short	0x0002
        /*0022*/ 	.short	0x0010
        /*0024*/ 	.byte	0x00, 0xf5, 0x21, 0x00


	//----- nvinfo : EIATTR_KPARAM_INFO
	.align		4
.L_11:
        /*0028*/ 	.byte	0x04, 0x17
        /*002a*/ 	.short	(.L_13 - .L_12)
.L_12:
        /*002c*/ 	.word	0x00000000
        /*0030*/ 	.short	0x0001
        /*0032*/ 	.short	0x0008
        /*0034*/ 	.byte	0x00, 0xf5, 0x21, 0x00


	//----- nvinfo : EIATTR_KPARAM_INFO
	.align		4
.L_13:
        /*0038*/ 	.byte	0x04, 0x17
        /*003a*/ 	.short	(.L_15 - .L_14)
.L_14:
        /*003c*/ 	.word	0x00000000
        /*0040*/ 	.short	0x0000
        /*0042*/ 	.short	0x0000
        /*0044*/ 	.byte	0x00, 0xf5, 0x21, 0x00


	//----- nvinfo : EIATTR_SPARSE_MMA_MASK
	.align		4
.L_15:
        /*0048*/ 	.byte	0x03, 0x50
        /*004a*/ 	.short	0x0000


	//----- nvinfo : EIATTR_MAXREG_COUNT
	.align		4
        /*004c*/ 	.byte	0x03, 0x1b
        /*004e*/ 	.short	0x00ff


	//----- nvinfo : EIATTR_MERCURY_ISA_VERSION
	.align		4
        /*0050*/ 	.byte	0x03, 0x5f
        /*0052*/ 	.short	0x0101


	//----- nvinfo : EIATTR_VRC_CTA_INIT_COUNT
	.align		4
        /*0054*/ 	.byte	0x02, 0x4a
	.zero		1
	.zero		1


	//----- nvinfo : EIATTR_EXIT_INSTR_OFFSETS
	.align		4
        /*0058*/ 	.byte	0x04, 0x1c
        /*005a*/ 	.short	(.L_17 - .L_16)


	//   ....[0]....
.L_16:
        /*005c*/ 	.word	0x000002a0


	//   ....[1]....
        /*0060*/ 	.word	0x00000430


	//   ....[2]....
        /*0064*/ 	.word	0x000006a0


	//----- nvinfo : EIATTR_CRS_STACK_SIZE
	.align		4
.L_17:
        /*0068*/ 	.byte	0x04, 0x1e
        /*006a*/ 	.short	(.L_19 - .L_18)
.L_18:
        /*006c*/ 	.word	0x00000000


	//----- nvinfo : EIATTR_CBANK_PARAM_SIZE
	.align		4
.L_19:
        /*0070*/ 	.byte	0x03, 0x19
        /*0072*/ 	.short	0x001c


	//----- nvinfo : EIATTR_PARAM_CBANK
	.align		4
        /*0074*/ 	.byte	0x04, 0x0a
        /*0076*/ 	.short	(.L_21 - .L_20)
	.align		4
.L_20:
        /*0078*/ 	.word	index@(.nv.constant0._Z10vector_addPdS_S_i)
        /*007c*/ 	.short	0x0380
        /*007e*/ 	.short	0x001c


	//----- nvinfo : EIATTR_SW_WAR
	.align		4
.L_21:
        /*0080*/ 	.byte	0x04, 0x36
        /*0082*/ 	.short	(.L_23 - .L_22)
.L_22:
        /*0084*/ 	.word	0x00000008
.L_23:


//--------------------- .nv.callgraph             --------------------------
	.section	.nv.callgraph,"",@"SHT_CUDA_CALLGRAPH"
	.align	4
	.sectionentsize	8
	.align		4
        /*0000*/ 	.word	0x00000000
	.align		4
        /*0004*/ 	.word	0xffffffff
	.align		4
        /*0008*/ 	.word	0x00000000
	.align		4
        /*000c*/ 	.word	0xfffffffe
	.align		4
        /*0010*/ 	.word	0x00000000
	.align		4
        /*0014*/ 	.word	0xfffffffd
	.align		4
        /*0018*/ 	.word	0x00000000
	.align		4
        /*001c*/ 	.word	0xfffffffc


//--------------------- .text._Z10vector_addPdS_S_i --------------------------
	.section	.text._Z10vector_addPdS_S_i,"ax",@progbits
	.align	128
        .global         _Z10vector_addPdS_S_i
        .type           _Z10vector_addPdS_S_i,@function
        .size           _Z10vector_addPdS_S_i,(.L_x_8 - _Z10vector_addPdS_S_i)
        .other          _Z10vector_addPdS_S_i,@"STO_CUDA_ENTRY STV_DEFAULT"
_Z10vector_addPdS_S_i:
.text._Z10vector_addPdS_S_i:
[----:B------:R-:W-:Y:S01]  /*0000*/  LDC R1, c[0x0][0x37c] ;  /* 0x0000df00ff017b82 */ /* 0x000fe20000000800 */
[----:B------:R-:W0:Y:S01]  /*0010*/  S2R R5, SR_TID.X ;  /* 0x0000000000057919 */ /* 0x000e220000002100 */
[----:B------:R-:W1:Y:S06]  /*0020*/  LDCU UR14, c[0x0][0x398] ;  /* 0x00007300ff0e77ac */ /* 0x000e6c0008000800 */
[----:B------:R-:W0:Y:S01]  /*0030*/  S2UR UR5, SR_CTAID.X ;  /* 0x00000000000579c3 */ /* 0x000e220000002500 */
[----:B------:R-:W-:Y:S01]  /*0040*/  BSSY.RECONVERGENT B0, `(.L_x_0) ;  /* 0x0000024000007945 */ /* 0x000fe20003800200 */
[----:B------:R-:W2:Y:S06]  /*0050*/  LDCU.64 UR12, c[0x0][0x358] ;  /* 0x00006b00ff0c77ac */ /* 0x000eac0008000a00 */
[----:B------:R-:W0:Y:S01]  /*0060*/  LDC R0, c[0x0][0x360] ;  /* 0x0000d800ff007b82 */ /* 0x000e220000000800 */
[----:B-1----:R-:W-:-:S04]  /*0070*/  USHF.R.S32.HI UR4, URZ, 0x1f, UR14 ;  /* 0x0000001fff047899 */ /* 0x002fc8000801140e */
[----:B------:R-:W-:-:S04]  /*0080*/  ULEA.HI UR4, UR4, UR14, URZ, 0x2 ;  /* 0x0000000e04047291 */ /* 0x000fc8000f8f10ff */
[----:B------:R-:W-:Y:S01]  /*0090*/  ULOP3.LUT UR4, UR4, 0xfffffffc, URZ, 0xc0, !UPT ;  /* 0xfffffffc04047892 */ /* 0x000fe2000f8ec0ff */
[----:B0-----:R-:W-:-:S05]  /*00a0*/  IMAD R5, R0, UR5, R5 ;  /* 0x0000000500057c24 */ /* 0x001fca000f8e0205 */
[----:B------:R-:W-:-:S13]  /*00b0*/  ISETP.GE.AND P0, PT, R5, UR4, PT ;  /* 0x0000000405007c0c */ /* 0x000fda000bf06270 */
[----:B--2---:R-:W-:Y:S05]  /*00c0*/  @P0 BRA `(.L_x_1) ;  /* 0x00000000006c0947 */ /* 0x004fea0003800000 */
[----:B------:R-:W0:Y:S02]  /*00d0*/  LDCU UR5, c[0x0][0x370] ;  /* 0x00006e00ff0577ac */ /* 0x000e240008000800 */
[----:B0-----:R-:W-:-:S07]  /*00e0*/  IMAD R0, R0, UR5, RZ ;  /* 0x0000000500007c24 */ /* 0x001fce000f8e02ff */
.L_x_2:
[----:B0-----:R-:W0:Y:S08]  /*00f0*/  LDC.64 R8, c[0x0][0x380] ;  /* 0x0000e000ff087b82 */ /* 0x001e300000000a00 */
[----:B------:R-:W1:Y:S08]  /*0100*/  LDC.64 R2, c[0x0][0x388] ;  /* 0x0000e200ff027b82 */ /* 0x000e700000000a00 */
[----:B------:R-:W2:Y:S01]  /*0110*/  LDC.64 R12, c[0x0][0x390] ;  /* 0x0000e400ff0c7b82 */ /* 0x000ea20000000a00 */
[----:B0-----:R-:W-:-:S05]  /*0120*/  IMAD.WIDE R8, R5, 0x8, R8 ;  /* 0x0000000805087825 */ /* 0x001fca00078e0208 */
[----:B------:R-:W3:Y:S01]  /*0130*/  LDG.E.64 R6, desc[UR12][R8.64] ;  /* 0x0000000c08067981 */ /* 0x000ee2000c1e1b00 */
[----:B-1----:R-:W-:-:S05]  /*0140*/  IMAD.WIDE R2, R5, 0x8, R2 ;  /* 0x0000000805027825 */ /* 0x002fca00078e0202 */
[----:B------:R-:W3:Y:S02]  /*0150*/  LDG.E.64 R10, desc[UR12][R2.64] ;  /* 0x0000000c020a7981 */ /* 0x000ee4000c1e1b00 */
[----:B---3--:R-:W-:Y:S01]  /*0160*/  DADD R10, R6, R10 ;  /* 0x00000000060a7229 */ /* 0x008fe2000000000a */
[----:B--2---:R-:W-:-:S06]  /*0170*/  IMAD.WIDE R6, R5, 0x8, R12 ;  /* 0x0000000805067825 */ /* 0x004fcc00078e020c */
[----:B------:R0:W-:Y:S04]  /*0180*/  STG.E.64 desc[UR12][R6.64], R10 ;  /* 0x0000000a06007986 */ /* 0x0001e8000c101b0c */
[----:B------:R-:W2:Y:S04]  /*0190*/  LDG.E.64 R12, desc[UR12][R8.64+0x8] ;  /* 0x0000080c080c7981 */ /* 0x000ea8000c1e1b00 */
[----:B------:R-:W2:Y:S02]  /*01a0*/  LDG.E.64 R14, desc[UR12][R2.64+0x8] ;  /* 0x0000080c020e7981 */ /* 0x000ea4000c1e1b00 */
[----:B--2---:R-:W-:-:S07]  /*01b0*/  DADD R12, R12, R14 ;  /* 0x000000000c0c7229 */ /* 0x004fce000000000e */
[----:B------:R0:W-:Y:S04]  /*01c0*/  STG.E.64 desc[UR12][R6.64+0x8], R12 ;  /* 0x0000080c06007986 */ /* 0x0001e8000c101b0c */
[----:B------:R-:W2:Y:S04]  /*01d0*/  LDG.E.64 R14, desc[UR12][R8.64+0x10] ;  /* 0x0000100c080e7981 */ /* 0x000ea8000c1e1b00 */
[----:B------:R-:W2:Y:S02]  /*01e0*/  LDG.E.64 R16, desc[UR12][R2.64+0x10] ;  /* 0x0000100c02107981 */ /* 0x000ea4000c1e1b00 */
[----:B--2---:R-:W-:-:S07]  /*01f0*/  DADD R14, R14, R16 ;  /* 0x000000000e0e7229 */ /* 0x004fce0000000010 */
[----:B------:R0:W-:Y:S04]  /*0200*/  STG.E.64 desc[UR12][R6.64+0x10], R14 ;  /* 0x0000100e06007986 */ /* 0x0001e8000c101b0c */
[----:B------:R-:W2:Y:S04]  /*0210*/  LDG.E.64 R16, desc[UR12][R8.64+0x18] ;  /* 0x0000180c08107981 */ /* 0x000ea8000c1e1b00 */
[----:B------:R-:W2:Y:S01]  /*0220*/  LDG.E.64 R18, desc[UR12][R2.64+0x18] ;  /* 0x0000180c02127981 */ /* 0x000ea2000c1e1b00 */
[----:B------:R-:W-:-:S04]  /*0230*/  IADD3 R5, PT, PT, R0, R5, RZ ;  /* 0x0000000500057210 */ /* 0x000fc80007ffe0ff */
[----:B------:R-:W-:Y:S01]  /*0240*/  ISETP.GE.AND P0, PT, R5, UR4, PT ;  /* 0x0000000405007c0c */ /* 0x000fe2000bf06270 */
[----:B--2---:R-:W-:-:S07]  /*0250*/  DADD R16, R16, R18 ;  /* 0x0000000010107229 */ /* 0x004fce0000000012 */
[----:B------:R0:W-:Y:S05]  /*0260*/  STG.E.64 desc[UR12][R6.64+0x18], R16 ;  /* 0x0000181006007986 */ /* 0x0001ea000c101b0c */
[----:B------:R-:W-:Y:S05]  /*0270*/  @!P0 BRA `(.L_x_2) ;  /* 0xfffffffc009c8947 */ /* 0x000fea000383ffff */
.L_x_1:
[----:B------:R-:W-:Y:S05]  /*0280*/  BSYNC.RECONVERGENT B0 ;  /* 0x0000000000007941 */ /* 0x000fea0003800200 */
.L_x_0:
[----:B------:R-:W-:-:S13]  /*0290*/  ISETP.GE.AND P0, PT, R5, UR14, PT ;  /* 0x0000000e05007c0c */ /* 0x000fda000bf06270 */
[----:B------:R-:W-:Y:S05]  /*02a0*/  @P0 EXIT ;  /* 0x000000000000094d */ /* 0x000fea0003800000 */
[----:B------:R-:W-:Y:S01]  /*02b0*/  IADD3 R0, PT, PT, -R5, UR14, RZ ;  /* 0x0000000e05007c10 */ /* 0x000fe2000fffe1ff */
[----:B------:R-:W-:Y:S03]  /*02c0*/  BSSY.RECONVERGENT B0, `(.L_x_3) ;  /* 0x0000014000007945 */ /* 0x000fe60003800200 */
[----:B------:R-:W-:Y:S01]  /*02d0*/  LOP3.LUT P0, R4, R0, 0x3, RZ, 0xc0, !PT ;  /* 0x0000000300047812 */ /* 0x000fe2000780c0ff */
[----:B------:R-:W-:-:S12]  /*02e0*/  IMAD.MOV.U32 R0, RZ, RZ, R5 ;  /* 0x000000ffff007224 */ /* 0x000fd800078e0005 */
[----:B------:R-:W-:Y:S05]  /*02f0*/  @!P0 BRA `(.L_x_4) ;  /* 0x0000000000408947 */ /* 0x000fea0003800000 */
[----:B0-----:R-:W0:Y:S01]  /*0300*/  LDC.64 R12, c[0x0][0x390] ;  /* 0x0000e400ff0c7b82 */ /* 0x001e220000000a00 */
[----:B------:R-:W-:Y:S01]  /*0310*/  IADD3 R4, PT, PT, -R4, RZ, RZ ;  /* 0x000000ff04047210 */ /* 0x000fe20007ffe1ff */
[----:B------:R-:W-:-:S06]  /*0320*/  IMAD.MOV.U32 R0, RZ, RZ, R5 ;  /* 0x000000ffff007224 */ /* 0x000fcc00078e0005 */
[----:B------:R-:W1:Y:S08]  /*0330*/  LDC.64 R16, c[0x0][0x380] ;  /* 0x0000e000ff107b82 */ /* 0x000e700000000a00 */
[----:B------:R-:W2:Y:S02]  /*0340*/  LDC.64 R14, c[0x0][0x388] ;  /* 0x0000e200ff0e7b82 */ /* 0x000ea40000000a00 */
.L_x_5:
[----:B--2---:R-:W-:-:S04]  /*0350*/  IMAD.WIDE R6, R0, 0x8, R14 ;  /* 0x0000000800067825 */ /* 0x004fc800078e020e */
[C---:B-1----:R-:W-:Y:S02]  /*0360*/  IMAD.WIDE R8, R0.reuse, 0x8, R16 ;  /* 0x0000000800087825 */ /* 0x042fe400078e0210 */
[----:B------:R-:W2:Y:S04]  /*0370*/  LDG.E.64 R6, desc[UR12][R6.64] ;  /* 0x0000000c06067981 */ /* 0x000ea8000c1e1b00 */
[----:B------:R-:W2:Y:S01]  /*0380*/  LDG.E.64 R8, desc[UR12][R8.64] ;  /* 0x0000000c08087981 */ /* 0x000ea2000c1e1b00 */
[----:B0--3--:R-:W-:Y:S01]  /*0390*/  IMAD.WIDE R2, R0, 0x8, R12 ;  /* 0x0000000800027825 */ /* 0x009fe200078e020c */
[----:B------:R-:W-:-:S03]  /*03a0*/  IADD3 R4, PT, PT, R4, 0x1, RZ ;  /* 0x0000000104047810 */ /* 0x000fc60007ffe0ff */
[----:B------:R-:W-:Y:S01]  /*03b0*/  VIADD R0, R0, 0x1 ;  /* 0x0000000100007836 */ /* 0x000fe20000000000 */
[----:B------:R-:W-:Y:S01]  /*03c0*/  ISETP.NE.AND P0, PT, R4, RZ, PT ;  /* 0x000000ff0400720c */ /* 0x000fe20003f05270 */
[----:B--2---:R-:W-:-:S07]  /*03d0*/  DADD R10, R8, R6 ;  /* 0x00000000080a7229 */ /* 0x004fce0000000006 */
[----:B------:R3:W-:Y:S05]  /*03e0*/  STG.E.64 desc[UR12][R2.64], R10 ;  /* 0x0000000a02007986 */ /* 0x0007ea000c101b0c */
[----:B------:R-:W-:Y:S05]  /*03f0*/  @P0 BRA `(.L_x_5) ;  /* 0xfffffffc00d40947 */ /* 0x000fea000383ffff */
.L_x_4:
[----:B------:R-:W-:Y:S05]  /*0400*/  BSYNC.RECONVERGENT B0 ;  /* 0x0000000000007941 */ /* 0x000fea0003800200 */
.L_x_3:
[----:B---3--:R-:W-:-:S04]  /*0410*/  IADD3 R2, PT, PT, R5, -UR14, RZ ;  /* 0x8000000e05027c10 */ /* 0x008fc8000fffe0ff */
[----:B------:R-:W-:-:S13]  /*0420*/  ISETP.GT.U32.AND P0, PT, R2, -0x4, PT ;  /* 0xfffffffc0200780c */ /* 0x000fda0003f04070 */
[----:B------:R-:W-:Y:S05]  /*0430*/  @P0 EXIT ;  /* 0x000000000000094d */ /* 0x000fea0003800000 */
[----:B------:R-:W1:Y:S01]  /*0440*/  LDCU.128 UR4, c[0x0][0x380] ;  /* 0x00007000ff0477ac */ /* 0x000e620008000c00 */
[----:B------:R-:W-:Y:S01]  /*0450*/  VIADD R4, R0, -UR14 ;  /* 0x8000000e00047c36 */ /* 0x000fe20008000000 */
[----:B------:R-:W2:Y:S01]  /*0460*/  LDCU.64 UR10, c[0x0][0x390] ;  /* 0x00007200ff0a77ac */ /* 0x000ea20008000a00 */
[----:B-1----:R-:W-:Y:S02]  /*0470*/  UIADD3 UR8, UP0, UPT, UR4, 0x10, URZ ;  /* 0x0000001004087890 */ /* 0x002fe4000ff1e0ff */
[----:B------:R-:W-:Y:S02]  /*0480*/  UIADD3 UR6, UP1, UPT, UR6, 0x10, URZ ;  /* 0x0000001006067890 */ /* 0x000fe4000ff3e0ff */
[----:B--2---:R-:W-:Y:S02]  /*0490*/  UIADD3 UR4, UP2, UPT, UR10, 0x10, URZ ;  /* 0x000000100a047890 */ /* 0x004fe4000ff5e0ff */
[----:B------:R-:W-:Y:S02]  /*04a0*/  UIADD3.X UR9, UPT, UPT, URZ, UR5, URZ, UP0, !UPT ;  /* 0x00000005ff097290 */ /* 0x000fe400087fe4ff */
[----:B------:R-:W-:-:S02]  /*04b0*/  UIADD3.X UR7, UPT, UPT, URZ, UR7, URZ, UP1, !UPT ;  /* 0x00000007ff077290 */ /* 0x000fc40008ffe4ff */
[----:B------:R-:W-:-:S12]  /*04c0*/  UIADD3.X UR5, UPT, UPT, URZ, UR11, URZ, UP2, !UPT ;  /* 0x0000000bff057290 */ /* 0x000fd800097fe4ff */
.L_x_6:
[----:B------:R-:W-:Y:S01]  /*04d0*/  MOV R8, UR8 ;  /* 0x0000000800087c02 */ /* 0x000fe20008000f00 */
[----:B------:R-:W-:Y:S01]  /*04e0*/  IMAD.U32 R2, RZ, RZ, UR6 ;  /* 0x00000006ff027e24 */ /* 0x000fe2000f8e00ff */
[----:B------:R-:W-:Y:S02]  /*04f0*/  MOV R9, UR9 ;  /* 0x0000000900097c02 */ /* 0x000fe40008000f00 */
[----:B------:R-:W-:Y:S01]  /*0500*/  MOV R3, UR7 ;  /* 0x0000000700037c02 */ /* 0x000fe20008000f00 */
[----:B------:R-:W-:-:S04]  /*0510*/  IMAD.WIDE R8, R0, 0x8, R8 ;  /* 0x0000000800087825 */ /* 0x000fc800078e0208 */
[----:B------:R-:W-:Y:S01]  /*0520*/  IMAD.WIDE R2, R0, 0x8, R2 ;  /* 0x0000000800027825 */ /* 0x000fe200078e0202 */
[----:B01----:R-:W2:Y:S04]  /*0530*/  LDG.E.64 R6, desc[UR12][R8.64+-0x10] ;  /* 0xfffff00c08067981 */ /* 0x003ea8000c1e1b00 */
[----:B------:R-:W2:Y:S01]  /*0540*/  LDG.E.64 R10, desc[UR12][R2.64+-0x10] ;  /* 0xfffff00c020a7981 */ /* 0x000ea2000c1e1b00 */
[----:B------:R-:W-:Y:S01]  /*0550*/  MOV R12, UR4 ;  /* 0x00000004000c7c02 */ /* 0x000fe20008000f00 */
[----:B------:R-:W-:Y:S01]  /*0560*/  IMAD.U32 R13, RZ, RZ, UR5 ;  /* 0x00000005ff0d7e24 */ /* 0x000fe2000f8e00ff */
[----:B--2---:R-:W-:-:S03]  /*0570*/  DADD R10, R6, R10 ;  /* 0x00000000060a7229 */ /* 0x004fc6000000000a */
[----:B------:R-:W-:-:S05]  /*0580*/  IMAD.WIDE R6, R0, 0x8, R12 ;  /* 0x0000000800067825 */ /* 0x000fca00078e020c */
        /* <DEDUP_REMOVED lines=11> */
[----:B------:R-:W-:Y:S02]  /*0640*/  IADD3 R4, PT, PT, R4, 0x4, RZ ;  /* 0x0000000404047810 */ /* 0x000fe40007ffe0ff */
[----:B------:R-:W-:-:S02]  /*0650*/  IADD3 R0, PT, PT, R0, 0x4, RZ ;  /* 0x0000000400007810 */ /* 0x000fc40007ffe0ff */
[----:B------:R-:W-:Y:S01]  /*0660*/  ISETP.NE.AND P0, PT, R4, RZ, PT ;  /* 0x000000ff0400720c */ /* 0x000fe20003f05270 */
[----:B--2---:R-:W-:-:S07]  /*0670*/  DADD R16, R16, R18 ;  /* 0x0000000010107229 */ /* 0x004fce0000000012 */
[----:B------:R1:W-:Y:S05]  /*0680*/  STG.E.64 desc[UR12][R6.64+0x8], R16 ;  /* 0x0000081006007986 */ /* 0x0003ea000c101b0c */
[----:B------:R-:W-:Y:S05]  /*0690*/  @P0 BRA `(.L_x_6) ;  /* 0xfffffffc008c0947 */ /* 0x000fea000383ffff */
[----:B------:R-:W-:Y:S05]  /*06a0*/  EXIT ;  /* 0x000000000000794d */ /* 0x000fea0003800000 */
.L_x_7:
[----:B------:R-:W-:-:S00]  /*06b0*/  BRA `(.L_x_7) ;  /* 0xfffffffc00fc7947 */ /* 0x000fc0000383ffff */
[----:B------:R-:W-:-:S00]  /*06c0*/  NOP ;  /* 0x0000000000007918 */ /* 0x000fc00000000000 */
        /* <DEDUP_REMOVED lines=11> */
.L_x_8:


//--------------------- .nv.shared.reserved.0     --------------------------
	.section	.nv.shared.reserved.0,"aw",@nobits
	.weak		__nv_reservedSMEM_offset_0_alias
	.size		__nv_reservedSMEM_offset_0_alias, 0, 64
	.other		__nv_reservedSMEM_offset_0_alias,@"STO_CUDA_RESERVED_SHARED STV_DEFAULT"
__nv_reservedSMEM_offset_0_alias:
	.zero		0
	.zero		64


//--------------------- .nv.constant0._Z10vector_addPdS_S_i --------------------------
	.section	.nv.constant0._Z10vector_addPdS_S_i,"a",@progbits
	.sectionflags	@""
	.align	4
.nv.constant0._Z10vector_addPdS_S_i:
	.zero		924


//--------------------- SYMBOLS --------------------------

	.type		.nv.reservedSmem.offset0,@object
	.size		.nv.reservedSmem.offset0,0x4
